//
// Generated by NVIDIA NVVM Compiler
//
// Compiler Build ID: CL-36424714
// Cuda compilation tools, release 13.0, V13.0.88
// Based on NVVM 20.0.0
//

.version 9.0
.target sm_100
.address_size 64

	// .globl	_Z31multihead_gemv_kernel_optimizedPfS_S_iiiiii
// _ZZ31multihead_gemv_kernel_optimizedPfS_S_iiiiiiE8q_shared has been demoted

.visible .entry _Z31multihead_gemv_kernel_optimizedPfS_S_iiiiii(
	.param .u64 .ptr .align 1 _Z31multihead_gemv_kernel_optimizedPfS_S_iiiiii_param_0,
	.param .u64 .ptr .align 1 _Z31multihead_gemv_kernel_optimizedPfS_S_iiiiii_param_1,
	.param .u64 .ptr .align 1 _Z31multihead_gemv_kernel_optimizedPfS_S_iiiiii_param_2,
	.param .u32 _Z31multihead_gemv_kernel_optimizedPfS_S_iiiiii_param_3,
	.param .u32 _Z31multihead_gemv_kernel_optimizedPfS_S_iiiiii_param_4,
	.param .u32 _Z31multihead_gemv_kernel_optimizedPfS_S_iiiiii_param_5,
	.param .u32 _Z31multihead_gemv_kernel_optimizedPfS_S_iiiiii_param_6,
	.param .u32 _Z31multihead_gemv_kernel_optimizedPfS_S_iiiiii_param_7,
	.param .u32 _Z31multihead_gemv_kernel_optimizedPfS_S_iiiiii_param_8
)
{
	.reg .pred 	%p<17>;
	.reg .b32 	%r<75>;
	.reg .b32 	%f<214>;
	.reg .b64 	%rd<35>;
	// demoted variable
	.shared .align 16 .b8 _ZZ31multihead_gemv_kernel_optimizedPfS_S_iiiiiiE8q_shared[512];
	ld.param.u64 	%rd7, [_Z31multihead_gemv_kernel_optimizedPfS_S_iiiiii_param_0];
	ld.param.u64 	%rd8, [_Z31multihead_gemv_kernel_optimizedPfS_S_iiiiii_param_1];
	ld.param.u64 	%rd9, [_Z31multihead_gemv_kernel_optimizedPfS_S_iiiiii_param_2];
	ld.param.u32 	%r23, [_Z31multihead_gemv_kernel_optimizedPfS_S_iiiiii_param_3];
	ld.param.u32 	%r24, [_Z31multihead_gemv_kernel_optimizedPfS_S_iiiiii_param_4];
	ld.param.u32 	%r25, [_Z31multihead_gemv_kernel_optimizedPfS_S_iiiiii_param_5];
	ld.param.u32 	%r26, [_Z31multihead_gemv_kernel_optimizedPfS_S_iiiiii_param_6];
	ld.param.u32 	%r27, [_Z31multihead_gemv_kernel_optimizedPfS_S_iiiiii_param_7];
	ld.param.u32 	%r28, [_Z31multihead_gemv_kernel_optimizedPfS_S_iiiiii_param_8];
	cvta.to.global.u64 	%rd1, %rd9;
	mov.u32 	%r1, %ctaid.y;
	mov.u32 	%r2, %tid.y;
	mov.u32 	%r3, %tid.x;
	shl.b32 	%r29, %r2, 5;
	add.s32 	%r4, %r29, %r3;
	setp.ge.s32 	%p1, %r4, %r27;
	@%p1 bra 	$L__BB0_2;
	cvta.to.global.u64 	%rd10, %rd8;
	mad.lo.s32 	%r30, %r27, %r1, %r4;
	mul.wide.u32 	%rd11, %r30, 4;
	add.s64 	%rd12, %rd10, %rd11;
	ld.global.f32 	%f14, [%rd12];
	shl.b32 	%r31, %r4, 2;
	mov.u32 	%r32, _ZZ31multihead_gemv_kernel_optimizedPfS_S_iiiiiiE8q_shared;
	add.s32 	%r33, %r32, %r31;
	st.shared.f32 	[%r33], %f14;
$L__BB0_2:
	bar.sync 	0;
	mov.u32 	%r34, %ctaid.x;
	mov.u32 	%r35, %ntid.y;
	mad.lo.s32 	%r5, %r34, %r35, %r2;
	setp.gt.s32 	%p2, %r5, %r24;
	@%p2 bra 	$L__BB0_17;
	div.s32 	%r36, %r25, %r26;
	div.s32 	%r37, %r1, %r36;
	cvt.s64.s32 	%rd13, %r28;
	cvt.s64.s32 	%rd14, %r27;
	mul.wide.s32 	%rd15, %r26, %r23;
	cvt.s64.s32 	%rd16, %r37;
	cvt.s64.s32 	%rd17, %r5;
	add.s64 	%rd18, %rd15, %rd16;
	mad.lo.s64 	%rd19, %rd18, %rd13, %rd17;
	mul.lo.s64 	%rd2, %rd19, %rd14;
	shr.s32 	%r38, %r27, 31;
	shr.u32 	%r39, %r38, 30;
	add.s32 	%r40, %r27, %r39;
	shr.s32 	%r6, %r40, 2;
	setp.ge.s32 	%p3, %r3, %r6;
	mov.f32 	%f213, 0f00000000;
	@%p3 bra 	$L__BB0_15;
	not.b32 	%r41, %r3;
	add.s32 	%r7, %r6, %r41;
	shr.u32 	%r42, %r7, 5;
	add.s32 	%r8, %r42, 1;
	and.b32  	%r9, %r8, 7;
	setp.lt.u32 	%p4, %r7, 224;
	mov.f32 	%f213, 0f00000000;
	mov.u32 	%r72, %r3;
	@%p4 bra 	$L__BB0_7;
	and.b32  	%r43, %r8, 268435448;
	neg.s32 	%r70, %r43;
	shl.b32 	%r44, %r3, 4;
	mov.u32 	%r45, _ZZ31multihead_gemv_kernel_optimizedPfS_S_iiiiiiE8q_shared;
	add.s32 	%r46, %r44, %r45;
	add.s32 	%r69, %r46, 2048;
	shl.b64 	%rd20, %rd2, 2;
	mul.wide.u32 	%rd21, %r3, 16;
	add.s64 	%rd22, %rd20, %rd21;
	add.s64 	%rd23, %rd22, %rd1;
	add.s64 	%rd34, %rd23, 2048;
	mov.f32 	%f213, 0f00000000;
	mov.u32 	%r72, %r3;
$L__BB0_6:
	.pragma "nounroll";
	ld.shared.v4.f32 	{%f19, %f20, %f21, %f22}, [%r69+-2048];
	ld.global.v4.f32 	{%f23, %f24, %f25, %f26}, [%rd34+-2048];
	fma.rn.f32 	%f27, %f19, %f23, %f213;
	fma.rn.f32 	%f28, %f20, %f24, %f27;
	fma.rn.f32 	%f29, %f21, %f25, %f28;
	fma.rn.f32 	%f30, %f22, %f26, %f29;
	ld.shared.v4.f32 	{%f31, %f32, %f33, %f34}, [%r69+-1536];
	ld.global.v4.f32 	{%f35, %f36, %f37, %f38}, [%rd34+-1536];
	fma.rn.f32 	%f39, %f31, %f35, %f30;
	fma.rn.f32 	%f40, %f32, %f36, %f39;
	fma.rn.f32 	%f41, %f33, %f37, %f40;
	fma.rn.f32 	%f42, %f34, %f38, %f41;
	ld.shared.v4.f32 	{%f43, %f44, %f45, %f46}, [%r69+-1024];
	ld.global.v4.f32 	{%f47, %f48, %f49, %f50}, [%rd34+-1024];
	fma.rn.f32 	%f51, %f43, %f47, %f42;
	fma.rn.f32 	%f52, %f44, %f48, %f51;
	fma.rn.f32 	%f53, %f45, %f49, %f52;
	fma.rn.f32 	%f54, %f46, %f50, %f53;
	ld.shared.v4.f32 	{%f55, %f56, %f57, %f58}, [%r69+-512];
	ld.global.v4.f32 	{%f59, %f60, %f61, %f62}, [%rd34+-512];
	fma.rn.f32 	%f63, %f55, %f59, %f54;
	fma.rn.f32 	%f64, %f56, %f60, %f63;
	fma.rn.f32 	%f65, %f57, %f61, %f64;
	fma.rn.f32 	%f66, %f58, %f62, %f65;
	ld.shared.v4.f32 	{%f67, %f68, %f69, %f70}, [%r69];
	ld.global.v4.f32 	{%f71, %f72, %f73, %f74}, [%rd34];
	fma.rn.f32 	%f75, %f67, %f71, %f66;
	fma.rn.f32 	%f76, %f68, %f72, %f75;
	fma.rn.f32 	%f77, %f69, %f73, %f76;
	fma.rn.f32 	%f78, %f70, %f74, %f77;
	ld.shared.v4.f32 	{%f79, %f80, %f81, %f82}, [%r69+512];
	ld.global.v4.f32 	{%f83, %f84, %f85, %f86}, [%rd34+512];
	fma.rn.f32 	%f87, %f79, %f83, %f78;
	fma.rn.f32 	%f88, %f80, %f84, %f87;
	fma.rn.f32 	%f89, %f81, %f85, %f88;
	fma.rn.f32 	%f90, %f82, %f86, %f89;
	ld.shared.v4.f32 	{%f91, %f92, %f93, %f94}, [%r69+1024];
	ld.global.v4.f32 	{%f95, %f96, %f97, %f98}, [%rd34+1024];
	fma.rn.f32 	%f99, %f91, %f95, %f90;
	fma.rn.f32 	%f100, %f92, %f96, %f99;
	fma.rn.f32 	%f101, %f93, %f97, %f100;
	fma.rn.f32 	%f102, %f94, %f98, %f101;
	ld.shared.v4.f32 	{%f103, %f104, %f105, %f106}, [%r69+1536];
	ld.global.v4.f32 	{%f107, %f108, %f109, %f110}, [%rd34+1536];
	fma.rn.f32 	%f111, %f103, %f107, %f102;
	fma.rn.f32 	%f112, %f104, %f108, %f111;
	fma.rn.f32 	%f113, %f105, %f109, %f112;
	fma.rn.f32 	%f213, %f106, %f110, %f113;
	add.s32 	%r72, %r72, 256;
	add.s32 	%r70, %r70, 8;
	add.s32 	%r69, %r69, 4096;
	add.s64 	%rd34, %rd34, 4096;
	setp.ne.s32 	%p5, %r70, 0;
	@%p5 bra 	$L__BB0_6;
$L__BB0_7:
	setp.eq.s32 	%p6, %r9, 0;
	@%p6 bra 	$L__BB0_15;
	shl.b64 	%rd24, %rd2, 2;
	add.s64 	%rd6, %rd1, %rd24;
	setp.lt.u32 	%p7, %r9, 4;
	@%p7 bra 	$L__BB0_10;
	shl.b32 	%r47, %r72, 4;
	mov.u32 	%r48, _ZZ31multihead_gemv_kernel_optimizedPfS_S_iiiiiiE8q_shared;
	add.s32 	%r49, %r48, %r47;
	ld.shared.v4.f32 	{%f115, %f116, %f117, %f118}, [%r49];
	mul.wide.u32 	%rd25, %r72, 16;
	add.s64 	%rd26, %rd6, %rd25;
	ld.global.v4.f32 	{%f119, %f120, %f121, %f122}, [%rd26];
	fma.rn.f32 	%f123, %f115, %f119, %f213;
	fma.rn.f32 	%f124, %f116, %f120, %f123;
	fma.rn.f32 	%f125, %f117, %f121, %f124;
	fma.rn.f32 	%f126, %f118, %f122, %f125;
	ld.shared.v4.f32 	{%f127, %f128, %f129, %f130}, [%r49+512];
	ld.global.v4.f32 	{%f131, %f132, %f133, %f134}, [%rd26+512];
	fma.rn.f32 	%f135, %f127, %f131, %f126;
	fma.rn.f32 	%f136, %f128, %f132, %f135;
	fma.rn.f32 	%f137, %f129, %f133, %f136;
	fma.rn.f32 	%f138, %f130, %f134, %f137;
	ld.shared.v4.f32 	{%f139, %f140, %f141, %f142}, [%r49+1024];
	ld.global.v4.f32 	{%f143, %f144, %f145, %f146}, [%rd26+1024];
	fma.rn.f32 	%f147, %f139, %f143, %f138;
	fma.rn.f32 	%f148, %f140, %f144, %f147;
	fma.rn.f32 	%f149, %f141, %f145, %f148;
	fma.rn.f32 	%f150, %f142, %f146, %f149;
	ld.shared.v4.f32 	{%f151, %f152, %f153, %f154}, [%r49+1536];
	ld.global.v4.f32 	{%f155, %f156, %f157, %f158}, [%rd26+1536];
	fma.rn.f32 	%f159, %f151, %f155, %f150;
	fma.rn.f32 	%f160, %f152, %f156, %f159;
	fma.rn.f32 	%f161, %f153, %f157, %f160;
	fma.rn.f32 	%f213, %f154, %f158, %f161;
	add.s32 	%r72, %r72, 128;
$L__BB0_10:
	and.b32  	%r50, %r8, 3;
	setp.eq.s32 	%p8, %r50, 0;
	@%p8 bra 	$L__BB0_15;
	setp.eq.s32 	%p9, %r50, 1;
	@%p9 bra 	$L__BB0_13;
	shl.b32 	%r51, %r72, 4;
	mov.u32 	%r52, _ZZ31multihead_gemv_kernel_optimizedPfS_S_iiiiiiE8q_shared;
	add.s32 	%r53, %r52, %r51;
	ld.shared.v4.f32 	{%f163, %f164, %f165, %f166}, [%r53];
	mul.wide.u32 	%rd27, %r72, 16;
	add.s64 	%rd28, %rd6, %rd27;
	ld.global.v4.f32 	{%f167, %f168, %f169, %f170}, [%rd28];
	fma.rn.f32 	%f171, %f163, %f167, %f213;
	fma.rn.f32 	%f172, %f164, %f168, %f171;
	fma.rn.f32 	%f173, %f165, %f169, %f172;
	fma.rn.f32 	%f174, %f166, %f170, %f173;
	ld.shared.v4.f32 	{%f175, %f176, %f177, %f178}, [%r53+512];
	ld.global.v4.f32 	{%f179, %f180, %f181, %f182}, [%rd28+512];
	fma.rn.f32 	%f183, %f175, %f179, %f174;
	fma.rn.f32 	%f184, %f176, %f180, %f183;
	fma.rn.f32 	%f185, %f177, %f181, %f184;
	fma.rn.f32 	%f213, %f178, %f182, %f185;
	add.s32 	%r72, %r72, 64;
$L__BB0_13:
	and.b32  	%r54, %r7, 32;
	setp.ne.s32 	%p10, %r54, 0;
	@%p10 bra 	$L__BB0_15;
	shl.b32 	%r55, %r72, 4;
	mov.u32 	%r56, _ZZ31multihead_gemv_kernel_optimizedPfS_S_iiiiiiE8q_shared;
	add.s32 	%r57, %r56, %r55;
	ld.shared.v4.f32 	{%f186, %f187, %f188, %f189}, [%r57];
	mul.wide.u32 	%rd29, %r72, 16;
	add.s64 	%rd30, %rd6, %rd29;
	ld.global.v4.f32 	{%f190, %f191, %f192, %f193}, [%rd30];
	fma.rn.f32 	%f194, %f186, %f190, %f213;
	fma.rn.f32 	%f195, %f187, %f191, %f194;
	fma.rn.f32 	%f196, %f188, %f192, %f195;
	fma.rn.f32 	%f213, %f189, %f193, %f196;
$L__BB0_15:
	mov.b32 	%r58, %f213;
	shfl.sync.down.b32	%r59|%p11, %r58, 16, 31, -1;
	mov.b32 	%f197, %r59;
	add.f32 	%f198, %f213, %f197;
	mov.b32 	%r60, %f198;
	shfl.sync.down.b32	%r61|%p12, %r60, 8, 31, -1;
	mov.b32 	%f199, %r61;
	add.f32 	%f200, %f198, %f199;
	mov.b32 	%r62, %f200;
	shfl.sync.down.b32	%r63|%p13, %r62, 4, 31, -1;
	mov.b32 	%f201, %r63;
	add.f32 	%f202, %f200, %f201;
	mov.b32 	%r64, %f202;
	shfl.sync.down.b32	%r65|%p14, %r64, 2, 31, -1;
	mov.b32 	%f203, %r65;
	add.f32 	%f204, %f202, %f203;
	mov.b32 	%r66, %f204;
	shfl.sync.down.b32	%r67|%p15, %r66, 1, 31, -1;
	mov.b32 	%f205, %r67;
	add.f32 	%f13, %f204, %f205;
	setp.ne.s32 	%p16, %r3, 0;
	@%p16 bra 	$L__BB0_17;
	mad.lo.s32 	%r68, %r28, %r1, %r5;
	cvta.to.global.u64 	%rd31, %rd7;
	mul.wide.s32 	%rd32, %r68, 4;
	add.s64 	%rd33, %rd31, %rd32;
	st.global.f32 	[%rd33], %f13;
$L__BB0_17:
	ret;

}


// ===== COMPILED SASS (sm_100) =====

	.target	sm_100

	.elftype	@"ET_EXEC"


//--------------------- .note.nv.tkinfo           --------------------------
	.section	.note.nv.tkinfo,"",@"SHT_NOTE"
	.sectionflags	@"SHF_NOTE_NV_TKINFO"
	.tkinfo
        /*0018*/ 	.word	0x00000002
        /*0030*/ 	.string	""
        /*0030*/ 	.string	"ptxas"
        /*0030*/ 	.string	"Cuda compilation tools, release 13.0, V13.0.88"
        /*0030*/ 	.string	"Build cuda_13.0.r13.0/compiler.36424714_0"
        /*0030*/ 	.string	"-arch sm_100 -m 64 "



//--------------------- .note.nv.cuinfo           --------------------------
	.section	.note.nv.cuinfo,"",@"SHT_NOTE"
	.sectionflags	@"SHF_NOTE_NV_CUINFO"
        /*0018*/ 	.short	0x0002
        /*001a*/ 	.short	0x0064
        /*001c*/ 	.short	0x0082
	.zero		2


//--------------------- .nv.info                  --------------------------
	.section	.nv.info,"",@"SHT_CUDA_INFO"
	.align	4


	//----- nvinfo : EIATTR_REGCOUNT
	.align		4
        /*0000*/ 	.byte	0x04, 0x2f
        /*0002*/ 	.short	(.L_1 - .L_0)
	.align		4
.L_0:
        /*0004*/ 	.word	index@(_Z31multihead_gemv_kernel_optimizedPfS_S_iiiiii)
        /*0008*/ 	.word	0x00000026


	//----- nvinfo : EIATTR_FRAME_SIZE
	.align		4
.L_1:
        /*000c*/ 	.byte	0x04, 0x11
        /*000e*/ 	.short	(.L_3 - .L_2)
	.align		4
.L_2:
        /*0010*/ 	.word	index@(_Z31multihead_gemv_kernel_optimizedPfS_S_iiiiii)
        /*0014*/ 	.word	0x00000000


	//----- nvinfo : EIATTR_MIN_STACK_SIZE
	.align		4
.L_3:
        /*0018*/ 	.byte	0x04, 0x12
        /*001a*/ 	.short	(.L_5 - .L_4)
	.align		4
.L_4:
        /*001c*/ 	.word	index@(_Z31multihead_gemv_kernel_optimizedPfS_S_iiiiii)
        /*0020*/ 	.word	0x00000000
.L_5:


//--------------------- .nv.compat                --------------------------
	.section	.nv.compat,"",@"SHT_CUDA_COMPAT_INFO"
	.align	4
        /*0000*/ 	.byte	0x02, 0x09, 0x00, 0x00, 0x02, 0x02, 0x01, 0x00, 0x02, 0x05, 0x05, 0x00, 0x03, 0x07, 0x01, 0x01
        /*0010*/ 	.byte	0x02, 0x03, 0x00, 0x00, 0x02, 0x06, 0x01, 0x00, 0x04, 0x0b, 0x08, 0x00, 0x09, 0x00, 0x00, 0x00
        /*0020*/ 	.byte	0x00, 0x00, 0x00, 0x00


//--------------------- .nv.info._Z31multihead_gemv_kernel_optimizedPfS_S_iiiiii --------------------------
	.section	.nv.info._Z31multihead_gemv_kernel_optimizedPfS_S_iiiiii,"",@"SHT_CUDA_INFO"
	.sectionflags	@""
	.align	4


	//----- nvinfo : EIATTR_CUDA_API_VERSION
	.align		4
        /*0000*/ 	.byte	0x04, 0x37
        /*0002*/ 	.short	(.L_7 - .L_6)
.L_6:
        /*0004*/ 	.word	0x00000082


	//----- nvinfo : EIATTR_KPARAM_INFO
	.align		4
.L_7:
        /*0008*/ 	.byte	0x04, 0x17
        /*000a*/ 	.short	(.L_9 - .L_8)
.L_8:
        /*000c*/ 	.word	0x00000000
        /*0010*/ 	.short	0x0008
        /*0012*/ 	.short	0x002c
        /*0014*/ 	.byte	0x00, 0xf0, 0x11, 0x00


	//----- nvinfo : EIATTR_KPARAM_INFO
	.align		4
.L_9:
        /*0018*/ 	.byte	0x04, 0x17
        /*001a*/ 	.short	(.L_11 - .L_10)
.L_10:
        /*001c*/ 	.word	0x00000000
        /*0020*/ 	.short	0x0007
        /*0022*/ 	.short	0x0028
        /*0024*/ 	.byte	0x00, 0xf0, 0x11, 0x00


	//----- nvinfo : EIATTR_KPARAM_INFO
	.align		4
.L_11:
        /*0028*/ 	.byte	0x04, 0x17
        /*002a*/ 	.short	(.L_13 - .L_12)
.L_12:
        /*002c*/ 	.word	0x00000000
        /*0030*/ 	.short	0x0006
        /*0032*/ 	.short	0x0024
        /*0034*/ 	.byte	0x00, 0xf0, 0x11, 0x00


	//----- nvinfo : EIATTR_KPARAM_INFO
	.align		4
.L_13:
        /*0038*/ 	.byte	0x04, 0x17
        /*003a*/ 	.short	(.L_15 - .L_14)
.L_14:
        /*003c*/ 	.word	0x00000000
        /*0040*/ 	.short	0x0005
        /*0042*/ 	.short	0x0020
        /*0044*/ 	.byte	0x00, 0xf0, 0x11, 0x00


	//----- nvinfo : EIATTR_KPARAM_INFO
	.align		4
.L_15:
        /*0048*/ 	.byte	0x04, 0x17
        /*004a*/ 	.short	(.L_17 - .L_16)
.L_16:
        /*004c*/ 	.word	0x00000000
        /*0050*/ 	.short	0x0004
        /*0052*/ 	.short	0x001c
        /*0054*/ 	.byte	0x00, 0xf0, 0x11, 0x00


	//----- nvinfo : EIATTR_KPARAM_INFO
	.align		4
.L_17:
        /*0058*/ 	.byte	0x04, 0x17
        /*005a*/ 	.short	(.L_19 - .L_18)
.L_18:
        /*005c*/ 	.word	0x00000000
        /*0060*/ 	.short	0x0003
        /*0062*/ 	.short	0x0018
        /*0064*/ 	.byte	0x00, 0xf0, 0x11, 0x00


	//----- nvinfo : EIATTR_KPARAM_INFO
	.align		4
.L_19:
        /*0068*/ 	.byte	0x04, 0x17
        /*006a*/ 	.short	(.L_21 - .L_20)
.L_20:
        /*006c*/ 	.word	0x00000000
        /*0070*/ 	.short	0x0002
        /*0072*/ 	.short	0x0010
        /*0074*/ 	.byte	0x00, 0xf5, 0x21, 0x00


	//----- nvinfo : EIATTR_KPARAM_INFO
	.align		4
.L_21:
        /*0078*/ 	.byte	0x04, 0x17
        /*007a*/ 	.short	(.L_23 - .L_22)
.L_22:
        /*007c*/ 	.word	0x00000000
        /*0080*/ 	.short	0x0001
        /*0082*/ 	.short	0x0008
        /*0084*/ 	.byte	0x00, 0xf5, 0x21, 0x00


	//----- nvinfo : EIATTR_KPARAM_INFO
	.align		4
.L_23:
        /*0088*/ 	.byte	0x04, 0x17
        /*008a*/ 	.short	(.L_25 - .L_24)
.L_24:
        /*008c*/ 	.word	0x00000000
        /*0090*/ 	.short	0x0000
        /*0092*/ 	.short	0x0000
        /*0094*/ 	.byte	0x00, 0xf5, 0x21, 0x00


	//----- nvinfo : EIATTR_SPARSE_MMA_MASK
	.align		4
.L_25:
        /*0098*/ 	.byte	0x03, 0x50
        /*009a*/ 	.short	0x0000


	//----- nvinfo : EIATTR_MAXREG_COUNT
	.align		4
        /*009c*/ 	.byte	0x03, 0x1b
        /*009e*/ 	.short	0x00ff


	//----- nvinfo : EIATTR_NUM_BARRIERS
	.align		4
        /*00a0*/ 	.byte	0x02, 0x4c
        /*00a2*/ 	.byte	0x01
	.zero		1


	//----- nvinfo : EIATTR_MERCURY_ISA_VERSION
	.align		4
        /*00a4*/ 	.byte	0x03, 0x5f
        /*00a6*/ 	.short	0x0101


	//----- nvinfo : EIATTR_COOP_GROUP_MASK_REGIDS
	.align		4
        /*00a8*/ 	.byte	0x04, 0x29
        /*00aa*/ 	.short	(.L_27 - .L_26)


	//   ....[0]....
.L_26:
        /*00ac*/ 	.word	0xffffffff


	//   ....[1]....
        /*00b0*/ 	.word	0xffffffff


	//   ....[2]....
        /*00b4*/ 	.word	0xffffffff


	//   ....[3]....
        /*00b8*/ 	.word	0xffffffff


	//   ....[4]....
        /*00bc*/ 	.word	0xffffffff


	//----- nvinfo : EIATTR_COOP_GROUP_INSTR_OFFSETS
	.align		4
.L_27:
        /*00c0*/ 	.byte	0x04, 0x28
        /*00c2*/ 	.short	(.L_29 - .L_28)


	//   ....[0]....
.L_28:
        /*00c4*/ 	.word	0x00000fb0


	//   ....[1]....
        /*00c8*/ 	.word	0x00000fe0


	//   ....[2]....
        /*00cc*/ 	.word	0x00001000


	//   ....[3]....
        /*00d0*/ 	.word	0x00001020


	//   ....[4]....
        /*00d4*/ 	.word	0x00001040


	//----- nvinfo : EIATTR_VRC_CTA_INIT_COUNT
	.align		4
.L_29:
        /*00d8*/ 	.byte	0x02, 0x4a
	.zero		1
	.zero		1


	//----- nvinfo : EIATTR_EXIT_INSTR_OFFSETS
	.align		4
        /*00dc*/ 	.byte	0x04, 0x1c
        /*00de*/ 	.short	(.L_31 - .L_30)


	//   ....[0]....
.L_30:
        /*00e0*/ 	.word	0x00000170


	//   ....[1]....
        /*00e4*/ 	.word	0x00001050


	//   ....[2]....
        /*00e8*/ 	.word	0x000010b0


	//----- nvinfo : EIATTR_CRS_STACK_SIZE
	.align		4
.L_31:
        /*00ec*/ 	.byte	0x04, 0x1e
        /*00ee*/ 	.short	(.L_33 - .L_32)
.L_32:
        /*00f0*/ 	.word	0x00000000


	//----- nvinfo : EIATTR_CBANK_PARAM_SIZE
	.align		4
.L_33:
        /*00f4*/ 	.byte	0x03, 0x19
        /*00f6*/ 	.short	0x0030


	//----- nvinfo : EIATTR_PARAM_CBANK
	.align		4
        /*00f8*/ 	.byte	0x04, 0x0a
        /*00fa*/ 	.short	(.L_35 - .L_34)
	.align		4
.L_34:
        /*00fc*/ 	.word	index@(.nv.constant0._Z31multihead_gemv_kernel_optimizedPfS_S_iiiiii)
        /*0100*/ 	.short	0x0380
        /*0102*/ 	.short	0x0030


	//----- nvinfo : EIATTR_SW_WAR
	.align		4
.L_35:
        /*0104*/ 	.byte	0x04, 0x36
        /*0106*/ 	.short	(.L_37 - .L_36)
.L_36:
        /*0108*/ 	.word	0x00000008
.L_37:


//--------------------- .nv.callgraph             --------------------------
	.section	.nv.callgraph,"",@"SHT_CUDA_CALLGRAPH"
	.align	4
	.sectionentsize	8
	.align		4
        /*0000*/ 	.word	0x00000000
	.align		4
        /*0004*/ 	.word	0xffffffff
	.align		4
        /*0008*/ 	.word	0x00000000
	.align		4
        /*000c*/ 	.word	0xfffffffe
	.align		4
        /*0010*/ 	.word	0x00000000
	.align		4
        /*0014*/ 	.word	0xfffffffd
	.align		4
        /*0018*/ 	.word	0x00000000
	.align		4
        /*001c*/ 	.word	0xfffffffc


//--------------------- .text._Z31multihead_gemv_kernel_optimizedPfS_S_iiiiii --------------------------
	.section	.text._Z31multihead_gemv_kernel_optimizedPfS_S_iiiiii,"ax",@progbits
	.align	128
        .global         _Z31multihead_gemv_kernel_optimizedPfS_S_iiiiii
        .type           _Z31multihead_gemv_kernel_optimizedPfS_S_iiiiii,@function
        .size           _Z31multihead_gemv_kernel_optimizedPfS_S_iiiiii,(.L_x_8 - _Z31multihead_gemv_kernel_optimizedPfS_S_iiiiii)
        .other          _Z31multihead_gemv_kernel_optimizedPfS_S_iiiiii,@"STO_CUDA_ENTRY STV_DEFAULT"
_Z31multihead_gemv_kernel_optimizedPfS_S_iiiiii:
.text._Z31multihead_gemv_kernel_optimizedPfS_S_iiiiii:
[----:B------:R-:W-:Y:S01]  /*0000*/  LDC R1, c[0x0][0x37c] ;  /* 0x0000df00ff017b82 */ /* 0x000fe20000000800 */
[----:B------:R-:W0:Y:S01]  /*0010*/  S2R R29, SR_TID.Y ;  /* 0x00000000001d7919 */ /* 0x000e220000002200 */
[----:B------:R-:W1:Y:S01]  /*0020*/  LDCU UR6, c[0x0][0x3a8] ;  /* 0x00007500ff0677ac */ /* 0x000e620008000800 */
[----:B------:R-:W0:Y:S01]  /*0030*/  S2R R0, SR_TID.X ;  /* 0x0000000000007919 */ /* 0x000e220000002100 */
[----:B------:R-:W2:Y:S01]  /*0040*/  LDCU.64 UR8, c[0x0][0x358] ;  /* 0x00006b00ff0877ac */ /* 0x000ea20008000a00 */
[----:B------:R-:W3:Y:S03]  /*0050*/  S2R R2, SR_CTAID.Y ;  /* 0x0000000000027919 */ /* 0x000ee60000002600 */
[----:B------:R-:W4:Y:S01]  /*0060*/  S2UR UR4, SR_CTAID.X ;  /* 0x00000000000479c3 */ /* 0x000f220000002500 */
[----:B------:R-:W5:Y:S01]  /*0070*/  LDCU UR5, c[0x0][0x39c] ;  /* 0x00007380ff0577ac */ /* 0x000f620008000800 */
[----:B0-----:R-:W-:-:S04]  /*0080*/  LEA R3, R29, R0, 0x5 ;  /* 0x000000001d037211 */ /* 0x001fc800078e28ff */
[----:B-1----:R-:W-:-:S13]  /*0090*/  ISETP.GE.AND P0, PT, R3, UR6, PT ;  /* 0x0000000603007c0c */ /* 0x002fda000bf06270 */
[----:B------:R-:W0:Y:S01]  /*00a0*/  @!P0 LDC.64 R4, c[0x0][0x388] ;  /* 0x0000e200ff048b82 */ /* 0x000e220000000a00 */
[----:B---3--:R-:W-:-:S04]  /*00b0*/  @!P0 IMAD R7, R2, UR6, R3 ;  /* 0x0000000602078c24 */ /* 0x008fc8000f8e0203 */
[----:B0-----:R-:W-:-:S06]  /*00c0*/  @!P0 IMAD.WIDE.U32 R4, R7, 0x4, R4 ;  /* 0x0000000407048825 */ /* 0x001fcc00078e0004 */
[----:B--2---:R-:W2:Y:S01]  /*00d0*/  @!P0 LDG.E R4, desc[UR8][R4.64] ;  /* 0x0000000804048981 */ /* 0x004ea2000c1e1900 */
[----:B------:R-:W4:Y:S01]  /*00e0*/  LDC R28, c[0x0][0x364] ;  /* 0x0000d900ff1c7b82 */ /* 0x000f220000000800 */
[----:B------:R-:W-:Y:S01]  /*00f0*/  @!P0 MOV R6, 0x400 ;  /* 0x0000040000068802 */ /* 0x000fe20000000f00 */
[----:B------:R-:W0:Y:S01]  /*0100*/  @!P0 S2R R7, SR_CgaCtaId ;  /* 0x0000000000078919 */ /* 0x000e220000008800 */
[----:B----4-:R-:W-:-:S05]  /*0110*/  IMAD R28, R28, UR4, R29 ;  /* 0x000000041c1c7c24 */ /* 0x010fca000f8e021d */
[----:B-----5:R-:W-:Y:S02]  /*0120*/  ISETP.GT.AND P1, PT, R28, UR5, PT ;  /* 0x000000051c007c0c */ /* 0x020fe4000bf24270 */
[----:B0-----:R-:W-:-:S04]  /*0130*/  @!P0 LEA R6, R7, R6, 0x18 ;  /* 0x0000000607068211 */ /* 0x001fc800078ec0ff */
[----:B------:R-:W-:-:S05]  /*0140*/  @!P0 LEA R3, R3, R6, 0x2 ;  /* 0x0000000603038211 */ /* 0x000fca00078e10ff */
[----:B--2---:R0:W-:Y:S01]  /*0150*/  @!P0 STS [R3], R4 ;  /* 0x0000000403008388 */ /* 0x0041e20000000800 */
[----:B------:R-:W-:Y:S06]  /*0160*/  BAR.SYNC.DEFER_BLOCKING 0x0 ;  /* 0x0000000000007b1d */ /* 0x000fec0000010000 */
[----:B------:R-:W-:Y:S05]  /*0170*/  @P1 EXIT ;  /* 0x000000000000194d */ /* 0x000fea0003800000 */
[----:B0-----:R-:W0:Y:S01]  /*0180*/  LDC.64 R4, c[0x0][0x3a0] ;  /* 0x0000e800ff047b82 */ /* 0x001e220000000a00 */
[----:B------:R-:W1:Y:S01]  /*0190*/  LDCU UR5, c[0x0][0x398] ;  /* 0x00007300ff0577ac */ /* 0x000e620008000800 */
[----:B------:R-:W-:Y:S01]  /*01a0*/  SHF.R.S32.HI R29, RZ, 0x1f, R28 ;  /* 0x0000001fff1d7819 */ /* 0x000fe2000001141c */
[----:B------:R-:W-:Y:S01]  /*01b0*/  BSSY.RECONVERGENT B0, `(.L_x_0) ;  /* 0x00000df000007945 */ /* 0x000fe20003800200 */
[----:B------:R-:W-:Y:S01]  /*01c0*/  HFMA2 R31, -RZ, RZ, 0, 0 ;  /* 0x00000000ff1f7431 */ /* 0x000fe200000001ff */
[----:B------:R-:W2:Y:S01]  /*01d0*/  LDCU UR7, c[0x0][0x3ac] ;  /* 0x00007580ff0777ac */ /* 0x000ea20008000800 */
[----:B------:R-:W-:-:S04]  /*01e0*/  USHF.R.S32.HI UR4, URZ, 0x1f, UR6 ;  /* 0x0000001fff047899 */ /* 0x000fc80008011406 */
[----:B------:R-:W-:-:S04]  /*01f0*/  ULEA.HI UR4, UR4, UR6, URZ, 0x2 ;  /* 0x0000000604047291 */ /* 0x000fc8000f8f10ff */
[----:B------:R-:W-:Y:S01]  /*0200*/  USHF.R.S32.HI UR4, URZ, 0x2, UR4 ;  /* 0x00000002ff047899 */ /* 0x000fe20008011404 */
[-C--:B0-----:R-:W-:Y:S02]  /*0210*/  IABS R8, R5.reuse ;  /* 0x0000000500087213 */ /* 0x081fe40000000000 */
[----:B------:R-:W-:Y:S02]  /*0220*/  IABS R10, R4 ;  /* 0x00000004000a7213 */ /* 0x000fe40000000000 */
[----:B------:R-:W0:Y:S01]  /*0230*/  I2F.RP R3, R8 ;  /* 0x0000000800037306 */ /* 0x000e220000209400 */
[----:B------:R-:W-:-:S04]  /*0240*/  LOP3.LUT R4, R4, R5, RZ, 0x3c, !PT ;  /* 0x0000000504047212 */ /* 0x000fc800078e3cff */
[----:B------:R-:W-:-:S03]  /*0250*/  ISETP.GE.AND P1, PT, R4, RZ, PT ;  /* 0x000000ff0400720c */ /* 0x000fc60003f26270 */
[----:B0-----:R-:W0:Y:S02]  /*0260*/  MUFU.RCP R3, R3 ;  /* 0x0000000300037308 */ /* 0x001e240000001000 */
[----:B0-----:R-:W-:-:S06]  /*0270*/  IADD3 R6, PT, PT, R3, 0xffffffe, RZ ;  /* 0x0ffffffe03067810 */ /* 0x001fcc0007ffe0ff */
[----:B------:R0:W3:Y:S02]  /*0280*/  F2I.FTZ.U32.TRUNC.NTZ R7, R6 ;  /* 0x0000000600077305 */ /* 0x0000e4000021f000 */
[----:B0-----:R-:W-:Y:S01]  /*0290*/  HFMA2 R6, -RZ, RZ, 0, 0 ;  /* 0x00000000ff067431 */ /* 0x001fe200000001ff */
[----:B---3--:R-:W-:-:S05]  /*02a0*/  IADD3 R9, PT, PT, RZ, -R7, RZ ;  /* 0x80000007ff097210 */ /* 0x008fca0007ffe0ff */
[----:B------:R-:W-:-:S04]  /*02b0*/  IMAD R9, R9, R8, RZ ;  /* 0x0000000809097224 */ /* 0x000fc800078e02ff */
[----:B------:R-:W-:Y:S01]  /*02c0*/  IMAD.HI.U32 R7, R7, R9, R6 ;  /* 0x0000000907077227 */ /* 0x000fe200078e0006 */
[----:B------:R-:W-:-:S05]  /*02d0*/  MOV R9, R10 ;  /* 0x0000000a00097202 */ /* 0x000fca0000000f00 */
[----:B------:R-:W-:-:S05]  /*02e0*/  IMAD.HI.U32 R7, R7, R9, RZ ;  /* 0x0000000907077227 */ /* 0x000fca00078e00ff */
[----:B------:R-:W-:-:S05]  /*02f0*/  IADD3 R3, PT, PT, -R7, RZ, RZ ;  /* 0x000000ff07037210 */ /* 0x000fca0007ffe1ff */
[----:B------:R-:W-:-:S05]  /*0300*/  IMAD R3, R8, R3, R9 ;  /* 0x0000000308037224 */ /* 0x000fca00078e0209 */
[----:B------:R-:W-:-:S13]  /*0310*/  ISETP.GT.U32.AND P2, PT, R8, R3, PT ;  /* 0x000000030800720c */ /* 0x000fda0003f44070 */
[-C--:B------:R-:W-:Y:S02]  /*0320*/  @!P2 IADD3 R3, PT, PT, R3, -R8.reuse, RZ ;  /* 0x800000080303a210 */ /* 0x080fe40007ffe0ff */
[----:B------:R-:W-:Y:S02]  /*0330*/  @!P2 IADD3 R7, PT, PT, R7, 0x1, RZ ;  /* 0x000000010707a810 */ /* 0x000fe40007ffe0ff */
[----:B------:R-:W-:Y:S02]  /*0340*/  ISETP.GE.U32.AND P0, PT, R3, R8, PT ;  /* 0x000000080300720c */ /* 0x000fe40003f06070 */
[----:B------:R-:W-:Y:S02]  /*0350*/  ISETP.NE.AND P2, PT, R5, RZ, PT ;  /* 0x000000ff0500720c */ /* 0x000fe40003f45270 */
[----:B------:R-:W-:-:S09]  /*0360*/  IABS R8, R2 ;  /* 0x0000000200087213 */ /* 0x000fd20000000000 */
[----:B------:R-:W-:-:S04]  /*0370*/  @P0 IADD3 R7, PT, PT, R7, 0x1, RZ ;  /* 0x0000000107070810 */ /* 0x000fc80007ffe0ff */
[----:B------:R-:W-:-:S04]  /*0380*/  MOV R11, R7 ;  /* 0x00000007000b7202 */ /* 0x000fc80000000f00 */
[----:B------:R-:W-:Y:S02]  /*0390*/  @!P1 IADD3 R11, PT, PT, -R11, RZ, RZ ;  /* 0x000000ff0b0b9210 */ /* 0x000fe40007ffe1ff */
[----:B------:R-:W-:-:S04]  /*03a0*/  @!P2 LOP3.LUT R11, RZ, R5, RZ, 0x33, !PT ;  /* 0x00000005ff0ba212 */ /* 0x000fc800078e33ff */
[-C--:B------:R-:W-:Y:S02]  /*03b0*/  IABS R4, R11.reuse ;  /* 0x0000000b00047213 */ /* 0x080fe40000000000 */
[----:B------:R-:W-:Y:S02]  /*03c0*/  IABS R10, R11 ;  /* 0x0000000b000a7213 */ /* 0x000fe40000000000 */
[----:B------:R-:W0:Y:S08]  /*03d0*/  I2F.RP R3, R4 ;  /* 0x0000000400037306 */ /* 0x000e300000209400 */
[----:B0-----:R-:W0:Y:S02]  /*03e0*/  MUFU.RCP R3, R3 ;  /* 0x0000000300037308 */ /* 0x001e240000001000 */
[----:B0-----:R-:W-:-:S02]  /*03f0*/  IADD3 R6, PT, PT, R3, 0xffffffe, RZ ;  /* 0x0ffffffe03067810 */ /* 0x001fc40007ffe0ff */
[----:B------:R-:W-:-:S04]  /*0400*/  IADD3 R3, PT, PT, RZ, -R10, RZ ;  /* 0x8000000aff037210 */ /* 0x000fc80007ffe0ff */
[----:B------:R0:W3:Y:S02]  /*0410*/  F2I.FTZ.U32.TRUNC.NTZ R7, R6 ;  /* 0x0000000600077305 */ /* 0x0000e4000021f000 */
[----:B0-----:R-:W-:Y:S01]  /*0420*/  HFMA2 R6, -RZ, RZ, 0, 0 ;  /* 0x00000000ff067431 */ /* 0x001fe200000001ff */
[----:B---3--:R-:W-:-:S05]  /*0430*/  IADD3 R9, PT, PT, RZ, -R7, RZ ;  /* 0x80000007ff097210 */ /* 0x008fca0007ffe0ff */
[----:B------:R-:W-:-:S04]  /*0440*/  IMAD R9, R9, R4, RZ ;  /* 0x0000000409097224 */ /* 0x000fc800078e02ff */
[----:B------:R-:W-:-:S06]  /*0450*/  IMAD.HI.U32 R7, R7, R9, R6 ;  /* 0x0000000907077227 */ /* 0x000fcc00078e0006 */
[----:B------:R-:W-:-:S04]  /*0460*/  IMAD.HI.U32 R7, R7, R8, RZ ;  /* 0x0000000807077227 */ /* 0x000fc800078e00ff */
[----:B------:R-:W-:-:S05]  /*0470*/  IMAD R3, R7, R3, R8 ;  /* 0x0000000307037224 */ /* 0x000fca00078e0208 */
[----:B------:R-:W-:-:S13]  /*0480*/  ISETP.GT.U32.AND P2, PT, R4, R3, PT ;  /* 0x000000030400720c */ /* 0x000fda0003f44070 */
[-C--:B------:R-:W-:Y:S02]  /*0490*/  @!P2 IADD3 R3, PT, PT, R3, -R4.reuse, RZ ;  /* 0x800000040303a210 */ /* 0x080fe40007ffe0ff */
[----:B------:R-:W-:Y:S02]  /*04a0*/  @!P2 IADD3 R7, PT, PT, R7, 0x1, RZ ;  /* 0x000000010707a810 */ /* 0x000fe40007ffe0ff */
[----:B------:R-:W-:Y:S02]  /*04b0*/  ISETP.GE.U32.AND P0, PT, R3, R4, PT ;  /* 0x000000040300720c */ /* 0x000fe40003f06070 */
[----:B------:R-:W-:Y:S02]  /*04c0*/  LOP3.LUT R3, R2, R11, RZ, 0x3c, !PT ;  /* 0x0000000b02037212 */ /* 0x000fe400078e3cff */
[----:B------:R-:W-:Y:S02]  /*04d0*/  ISETP.NE.AND P2, PT, R11, RZ, PT ;  /* 0x000000ff0b00720c */ /* 0x000fe40003f45270 */
[----:B------:R-:W-:-:S07]  /*04e0*/  ISETP.GE.AND P1, PT, R3, RZ, PT ;  /* 0x000000ff0300720c */ /* 0x000fce0003f26270 */
[----:B------:R-:W-:Y:S02]  /*04f0*/  @P0 IADD3 R7, PT, PT, R7, 0x1, RZ ;  /* 0x0000000107070810 */ /* 0x000fe40007ffe0ff */
[----:B------:R-:W-:Y:S02]  /*0500*/  ISETP.GE.AND P0, PT, R0, UR4, PT ;  /* 0x0000000400007c0c */ /* 0x000fe4000bf06270 */
[----:B------:R-:W-:-:S04]  /*0510*/  MOV R6, R7 ;  /* 0x0000000700067202 */ /* 0x000fc80000000f00 */
[----:B------:R-:W-:Y:S02]  /*0520*/  @!P1 IADD3 R6, PT, PT, -R6, RZ, RZ ;  /* 0x000000ff06069210 */ /* 0x000fe40007ffe1ff */
[----:B------:R-:W-:-:S04]  /*0530*/  @!P2 LOP3.LUT R6, RZ, R11, RZ, 0x33, !PT ;  /* 0x0000000bff06a212 */ /* 0x000fc800078e33ff */
[----:B------:R-:W-:-:S03]  /*0540*/  SHF.R.S32.HI R7, RZ, 0x1f, R6 ;  /* 0x0000001fff077819 */ /* 0x000fc60000011406 */
[----:B-1----:R-:W-:Y:S01]  /*0550*/  IMAD.WIDE R6, R5, UR5, R6 ;  /* 0x0000000505067c25 */ /* 0x002fe2000f8e0206 */
[----:B--2---:R-:W-:-:S03]  /*0560*/  USHF.R.S32.HI UR5, URZ, 0x1f, UR7 ;  /* 0x0000001fff057899 */ /* 0x004fc60008011407 */
[----:B------:R-:W-:Y:S02]  /*0570*/  IMAD R3, R7, UR7, RZ ;  /* 0x0000000707037c24 */ /* 0x000fe4000f8e02ff */
[----:B------:R-:W-:-:S04]  /*0580*/  IMAD.WIDE.U32 R26, R6, UR7, R28 ;  /* 0x00000007061a7c25 */ /* 0x000fc8000f8e001c */
[----:B------:R-:W-:Y:S01]  /*0590*/  IMAD R3, R6, UR5, R3 ;  /* 0x0000000506037c24 */ /* 0x000fe2000f8e0203 */
[----:B------:R-:W-:-:S04]  /*05a0*/  USHF.R.S32.HI UR5, URZ, 0x1f, UR6 ;  /* 0x0000001fff057899 */ /* 0x000fc80008011406 */
[----:B------:R-:W-:-:S05]  /*05b0*/  IADD3 R3, PT, PT, R27, R3, RZ ;  /* 0x000000031b037210 */ /* 0x000fca0007ffe0ff */
[----:B------:R-:W-:-:S04]  /*05c0*/  IMAD R3, R3, UR6, RZ ;  /* 0x0000000603037c24 */ /* 0x000fc8000f8e02ff */
[C---:B------:R-:W-:Y:S02]  /*05d0*/  IMAD R3, R26.reuse, UR5, R3 ;  /* 0x000000051a037c24 */ /* 0x040fe4000f8e0203 */
[----:B------:R-:W-:Y:S01]  /*05e0*/  IMAD.WIDE.U32 R26, R26, UR6, RZ ;  /* 0x000000061a1a7c25 */ /* 0x000fe2000f8e00ff */
[----:B------:R-:W-:Y:S06]  /*05f0*/  @P0 BRA `(.L_x_1) ;  /* 0x0000000800680947 */ /* 0x000fec0003800000 */
[----:B------:R-:W-:Y:S01]  /*0600*/  LOP3.LUT R24, RZ, R0, RZ, 0x33, !PT ;  /* 0x00000000ff187212 */ /* 0x000fe200078e33ff */
[----:B------:R-:W-:Y:S01]  /*0610*/  BSSY.RECONVERGENT B1, `(.L_x_2) ;  /* 0x0000051000017945 */ /* 0x000fe20003800200 */
[----:B------:R-:W-:Y:S02]  /*0620*/  IADD3 R20, PT, PT, R27, R3, RZ ;  /* 0x000000031b147210 */ /* 0x000fe40007ffe0ff */
[----:B------:R-:W-:Y:S02]  /*0630*/  IADD3 R24, PT, PT, R24, UR4, RZ ;  /* 0x0000000418187c10 */ /* 0x000fe4000fffe0ff */
[----:B------:R-:W-:Y:S02]  /*0640*/  MOV R31, RZ ;  /* 0x000000ff001f7202 */ /* 0x000fe40000000f00 */
[C---:B------:R-:W-:Y:S02]  /*0650*/  ISETP.GE.U32.AND P1, PT, R24.reuse, 0xe0, PT ;  /* 0x000000e01800780c */ /* 0x040fe40003f26070 */
[----:B------:R-:W-:-:S02]  /*0660*/  LEA.HI R25, R24, 0x1, RZ, 0x1b ;  /* 0x0000000118197811 */ /* 0x000fc400078fd8ff */
[----:B------:R-:W-:Y:S02]  /*0670*/  MOV R3, R0 ;  /* 0x0000000000037202 */ /* 0x000fe40000000f00 */
[----:B------:R-:W-:-:S04]  /*0680*/  LOP3.LUT R23, R25, 0x7, RZ, 0xc0, !PT ;  /* 0x0000000719177812 */ /* 0x000fc800078ec0ff */
[----:B------:R-:W-:-:S03]  /*0690*/  ISETP.NE.AND P0, PT, R23, RZ, PT ;  /* 0x000000ff1700720c */ /* 0x000fc60003f05270 */
[----:B------:R-:W-:Y:S10]  /*06a0*/  @!P1 BRA `(.L_x_3) ;  /* 0x00000004001c9947 */ /* 0x000ff40003800000 */
[----:B------:R-:W0:Y:S01]  /*06b0*/  S2UR UR6, SR_CgaCtaId ;  /* 0x00000000000679c3 */ /* 0x000e220000008800 */
[----:B------:R-:W1:Y:S01]  /*06c0*/  LDCU.64 UR10, c[0x0][0x390] ;  /* 0x00007200ff0a77ac */ /* 0x000e620008000a00 */
[C---:B------:R-:W-:Y:S02]  /*06d0*/  SHF.L.U64.HI R5, R26.reuse, 0x2, R20 ;  /* 0x000000021a057819 */ /* 0x040fe40000010214 */
[----:B------:R-:W-:Y:S01]  /*06e0*/  SHF.L.U32 R4, R26, 0x2, RZ ;  /* 0x000000021a047819 */ /* 0x000fe200000006ff */
[----:B------:R-:W-:Y:S01]  /*06f0*/  UMOV UR5, 0x400 ;  /* 0x0000040000057882 */ /* 0x000fe20000000000 */
[----:B------:R-:W-:Y:S02]  /*0700*/  LOP3.LUT R22, R25, 0xffffff8, RZ, 0xc0, !PT ;  /* 0x0ffffff819167812 */ /* 0x000fe400078ec0ff */
[----:B------:R-:W-:Y:S01]  /*0710*/  MOV R31, RZ ;  /* 0x000000ff001f7202 */ /* 0x000fe20000000f00 */
[----:B------:R-:W-:Y:S01]  /*0720*/  IMAD.WIDE.U32 R4, R0, 0x10, R4 ;  /* 0x0000001000047825 */ /* 0x000fe200078e0004 */
[----:B------:R-:W-:-:S02]  /*0730*/  MOV R3, R0 ;  /* 0x0000000000037202 */ /* 0x000fc40000000f00 */
[----:B------:R-:W-:Y:S02]  /*0740*/  IADD3 R22, PT, PT, -R22, RZ, RZ ;  /* 0x000000ff16167210 */ /* 0x000fe40007ffe1ff */
[----:B-1----:R-:W-:-:S04]  /*0750*/  IADD3 R32, P1, PT, R4, UR10, RZ ;  /* 0x0000000a04207c10 */ /* 0x002fc8000ff3e0ff */
[----:B------:R-:W-:Y:S01]  /*0760*/  IADD3 R32, P2, PT, R32, 0x800, RZ ;  /* 0x0000080020207810 */ /* 0x000fe20007f5e0ff */
[----:B0-----:R-:W-:-:S03]  /*0770*/  ULEA UR5, UR6, UR5, 0x18 ;  /* 0x0000000506057291 */ /* 0x001fc6000f8ec0ff */
[----:B------:R-:W-:-:S03]  /*0780*/  IADD3.X R33, PT, PT, RZ, UR11, R5, P2, P1 ;  /* 0x0000000bff217c10 */ /* 0x000fc600097e2405 */
[----:B------:R-:W-:-:S04]  /*0790*/  LEA R21, R0, UR5, 0x4 ;  /* 0x0000000500157c11 */ /* 0x000fc8000f8e20ff */
[----:B------:R-:W-:-:S07]  /*07a0*/  IADD3 R21, PT, PT, R21, 0x800, RZ ;  /* 0x0000080015157810 */ /* 0x000fce0007ffe0ff */
.L_x_4:
[----:B------:R-:W2:Y:S04]  /*07b0*/  LDG.E.128 R8, desc[UR8][R32.64+-0x800] ;  /* 0xfff8000820087981 */ /* 0x000ea8000c1e1d00 */
[----:B------:R-:W3:Y:S04]  /*07c0*/  LDG.E.128 R16, desc[UR8][R32.64+-0x600] ;  /* 0xfffa000820107981 */ /* 0x000ee8000c1e1d00 */
[----:B------:R-:W2:Y:S04]  /*07d0*/  LDS.128 R12, [R21+-0x800] ;  /* 0xfff80000150c7984 */ /* 0x000ea80000000c00 */
[----:B------:R-:W3:Y:S01]  /*07e0*/  LDS.128 R4, [R21+-0x600] ;  /* 0xfffa000015047984 */ /* 0x000ee20000000c00 */
[----:B--2---:R-:W-:-:S04]  /*07f0*/  FFMA R8, R12, R8, R31 ;  /* 0x000000080c087223 */ /* 0x004fc8000000001f */
[----:B------:R-:W-:-:S04]  /*0800*/  FFMA R9, R13, R9, R8 ;  /* 0x000000090d097223 */ /* 0x000fc80000000008 */
[----:B------:R-:W-:-:S04]  /*0810*/  FFMA R10, R14, R10, R9 ;  /* 0x0000000a0e0a7223 */ /* 0x000fc80000000009 */
[----:B------:R-:W-:Y:S02]  /*0820*/  FFMA R11, R15, R11, R10 ;  /* 0x0000000b0f0b7223 */ /* 0x000fe4000000000a */
[----:B------:R-:W2:Y:S02]  /*0830*/  LDG.E.128 R12, desc[UR8][R32.64+-0x400] ;  /* 0xfffc0008200c7981 */ /* 0x000ea4000c1e1d00 */
[----:B---3--:R-:W-:Y:S02]  /*0840*/  FFMA R4, R4, R16, R11 ;  /* 0x0000001004047223 */ /* 0x008fe4000000000b */
[----:B------:R-:W3:Y:S02]  /*0850*/  LDG.E.128 R8, desc[UR8][R32.64+-0x200] ;  /* 0xfffe000820087981 */ /* 0x000ee4000c1e1d00 */
[----:B------:R-:W-:-:S04]  /*0860*/  FFMA R5, R5, R17, R4 ;  /* 0x0000001105057223 */ /* 0x000fc80000000004 */
[----:B------:R-:W-:-:S04]  /*0870*/  FFMA R6, R6, R18, R5 ;  /* 0x0000001206067223 */ /* 0x000fc80000000005 */
[----:B------:R-:W-:Y:S02]  /*0880*/  FFMA R7, R7, R19, R6 ;  /* 0x0000001307077223 */ /* 0x000fe40000000006 */
[----:B------:R-:W2:Y:S02]  /*0890*/  LDS.128 R16, [R21+-0x400] ;  /* 0xfffc000015107984 */ /* 0x000ea40000000c00 */
[----:B--2---:R-:W-:Y:S02]  /*08a0*/  FFMA R12, R16, R12, R7 ;  /* 0x0000000c100c7223 */ /* 0x004fe40000000007 */
[----:B------:R-:W3:Y:S02]  /*08b0*/  LDS.128 R4, [R21+-0x200] ;  /* 0xfffe000015047984 */ /* 0x000ee40000000c00 */
        /* <DEDUP_REMOVED lines=9> */
[----:B------:R-:W3:Y:S02]  /*0950*/  LDS.128 R8, [R21] ;  /* 0x0000000015087984 */ /* 0x000ee40000000c00 */
[----:B---3--:R-:W-:Y:S02]  /*0960*/  FFMA R8, R8, R12, R7 ;  /* 0x0000000c08087223 */ /* 0x008fe40000000007 */
[----:B------:R-:W2:Y:S02]  /*0970*/  LDS.128 R4, [R21+0x200] ;  /* 0x0002000015047984 */ /* 0x000ea40000000c00 */
[----:B------:R-:W-:-:S04]  /*0980*/  FFMA R9, R9, R13, R8 ;  /* 0x0000000d09097223 */ /* 0x000fc80000000008 */
[----:B------:R-:W-:-:S04]  /*0990*/  FFMA R10, R10, R14, R9 ;  /* 0x0000000e0a0a7223 */ /* 0x000fc80000000009 */
[----:B------:R-:W-:Y:S02]  /*09a0*/  FFMA R11, R11, R15, R10 ;  /* 0x0000000f0b0b7223 */ /* 0x000fe4000000000a */
[----:B------:R-:W3:Y:S02]  /*09b0*/  LDG.E.128 R12, desc[UR8][R32.64+0x400] ;  /* 0x00040008200c7981 */ /* 0x000ee4000c1e1d00 */
[----:B--2---:R-:W-:Y:S02]  /*09c0*/  FFMA R4, R4, R16, R11 ;  /* 0x0000001004047223 */ /* 0x004fe4000000000b */
[----:B------:R0:W2:Y:S02]  /*09d0*/  LDG.E.128 R8, desc[UR8][R32.64+0x600] ;  /* 0x0006000820087981 */ /* 0x0000a4000c1e1d00 */
[----:B------:R-:W-:-:S04]  /*09e0*/  FFMA R5, R5, R17, R4 ;  /* 0x0000001105057223 */ /* 0x000fc80000000004 */
[----:B------:R-:W-:-:S04]  /*09f0*/  FFMA R6, R6, R18, R5 ;  /* 0x0000001206067223 */ /* 0x000fc80000000005 */
[----:B------:R-:W-:Y:S02]  /*0a00*/  FFMA R19, R7, R19, R6 ;  /* 0x0000001307137223 */ /* 0x000fe40000000006 */
[----:B------:R-:W3:Y:S01]  /*0a10*/  LDS.128 R4, [R21+0x400] ;  /* 0x0004000015047984 */ /* 0x000ee20000000c00 */
[----:B------:R-:W-:-:S04]  /*0a20*/  IADD3 R22, PT, PT, R22, 0x8, RZ ;  /* 0x0000000816167810 */ /* 0x000fc80007ffe0ff */
[----:B------:R-:W-:Y:S02]  /*0a30*/  ISETP.NE.AND P1, PT, R22, RZ, PT ;  /* 0x000000ff1600720c */ /* 0x000fe40003f25270 */
[----:B0-----:R-:W-:Y:S02]  /*0a40*/  IADD3 R32, P2, PT, R32, 0x1000, RZ ;  /* 0x0000100020207810 */ /* 0x001fe40007f5e0ff */
[----:B------:R-:W-:Y:S02]  /*0a50*/  IADD3 R3, PT, PT, R3, 0x100, RZ ;  /* 0x0000010003037810 */ /* 0x000fe40007ffe0ff */
[----:B------:R-:W-:Y:S01]  /*0a60*/  IADD3.X R33, PT, PT, RZ, R33, RZ, P2, !PT ;  /* 0x00000021ff217210 */ /* 0x000fe200017fe4ff */
[----:B---3--:R-:W-:Y:S02]  /*0a70*/  FFMA R4, R4, R12, R19 ;  /* 0x0000000c04047223 */ /* 0x008fe40000000013 */
[----:B------:R0:W2:Y:S02]  /*0a80*/  LDS.128 R16, [R21+0x600] ;  /* 0x0006000015107984 */ /* 0x0000a40000000c00 */
[----:B------:R-:W-:-:S04]  /*0a90*/  FFMA R5, R5, R13, R4 ;  /* 0x0000000d05057223 */ /* 0x000fc80000000004 */
[----:B------:R-:W-:-:S04]  /*0aa0*/  FFMA R6, R6, R14, R5 ;  /* 0x0000000e06067223 */ /* 0x000fc80000000005 */
[----:B------:R-:W-:Y:S01]  /*0ab0*/  FFMA R7, R7, R15, R6 ;  /* 0x0000000f07077223 */ /* 0x000fe20000000006 */
[----:B0-----:R-:W-:-:S03]  /*0ac0*/  IADD3 R21, PT, PT, R21, 0x1000, RZ ;  /* 0x0000100015157810 */ /* 0x001fc60007ffe0ff */
[----:B--2---:R-:W-:-:S04]  /*0ad0*/  FFMA R8, R16, R8, R7 ;  /* 0x0000000810087223 */ /* 0x004fc80000000007 */
[----:B------:R-:W-:-:S04]  /*0ae0*/  FFMA R9, R17, R9, R8 ;  /* 0x0000000911097223 */ /* 0x000fc80000000008 */
[----:B------:R-:W-:-:S04]  /*0af0*/  FFMA R10, R18, R10, R9 ;  /* 0x0000000a120a7223 */ /* 0x000fc80000000009 */
[----:B------:R-:W-:Y:S01]  /*0b00*/  FFMA R31, R19, R11, R10 ;  /* 0x0000000b131f7223 */ /* 0x000fe2000000000a */
[----:B------:R-:W-:Y:S06]  /*0b10*/  @P1 BRA `(.L_x_4) ;  /* 0xfffffffc00241947 */ /* 0x000fec000383ffff */
.L_x_3:
[----:B------:R-:W-:Y:S05]  /*0b20*/  BSYNC.RECONVERGENT B1 ;  /* 0x0000000000017941 */ /* 0x000fea0003800200 */
.L_x_2:
[----:B------:R-:W-:Y:S05]  /*0b30*/  @!P0 BRA `(.L_x_1) ;  /* 0x0000000400188947 */ /* 0x000fea0003800000 */
[----:B------:R-:W0:Y:S01]  /*0b40*/  LDCU.64 UR10, c[0x0][0x390] ;  /* 0x00007200ff0a77ac */ /* 0x000e220008000a00 */
[----:B------:R-:W-:Y:S01]  /*0b50*/  ISETP.GE.U32.AND P0, PT, R23, 0x4, PT ;  /* 0x000000041700780c */ /* 0x000fe20003f06070 */
[----:B------:R-:W-:Y:S01]  /*0b60*/  BSSY.RECONVERGENT B1, `(.L_x_5) ;  /* 0x0000023000017945 */ /* 0x000fe20003800200 */
[----:B------:R-:W-:Y:S02]  /*0b70*/  LOP3.LUT P1, R25, R25, 0x3, RZ, 0xc0, !PT ;  /* 0x0000000319197812 */ /* 0x000fe4000782c0ff */
[----:B0-----:R-:W-:-:S04]  /*0b80*/  LEA R32, P2, R26, UR10, 0x2 ;  /* 0x0000000a1a207c11 */ /* 0x001fc8000f8410ff */
[----:B------:R-:W-:-:S05]  /*0b90*/  LEA.HI.X R33, R26, UR11, R20, 0x2, P2 ;  /* 0x0000000b1a217c11 */ /* 0x000fca00090f1414 */
[----:B------:R-:W-:Y:S05]  /*0ba0*/  @!P0 BRA `(.L_x_6) ;  /* 0x0000000000788947 */ /* 0x000fea0003800000 */
[----:B------:R-:W-:-:S05]  /*0bb0*/  IMAD.WIDE.U32 R34, R3, 0x10, R32 ;  /* 0x0000001003227825 */ /* 0x000fca00078e0020 */
[----:B------:R-:W2:Y:S01]  /*0bc0*/  LDG.E.128 R16, desc[UR8][R34.64] ;  /* 0x0000000822107981 */ /* 0x000ea2000c1e1d00 */
[----:B------:R-:W0:Y:S01]  /*0bd0*/  S2UR UR6, SR_CgaCtaId ;  /* 0x00000000000679c3 */ /* 0x000e220000008800 */
[----:B------:R-:W-:Y:S02]  /*0be0*/  UMOV UR5, 0x400 ;  /* 0x0000040000057882 */ /* 0x000fe40000000000 */
[----:B------:R-:W3:Y:S04]  /*0bf0*/  LDG.E.128 R12, desc[UR8][R34.64+0x200] ;  /* 0x00020008220c7981 */ /* 0x000ee8000c1e1d00 */
[----:B------:R-:W4:Y:S04]  /*0c00*/  LDG.E.128 R4, desc[UR8][R34.64+0x400] ;  /* 0x0004000822047981 */ /* 0x000f28000c1e1d00 */
[----:B------:R-:W5:Y:S01]  /*0c10*/  LDG.E.128 R8, desc[UR8][R34.64+0x600] ;  /* 0x0006000822087981 */ /* 0x000f62000c1e1d00 */
[----:B0-----:R-:W-:-:S06]  /*0c20*/  ULEA UR5, UR6, UR5, 0x18 ;  /* 0x0000000506057291 */ /* 0x001fcc000f8ec0ff */
[----:B------:R-:W-:-:S05]  /*0c30*/  LEA R26, R3, UR5, 0x4 ;  /* 0x00000005031a7c11 */ /* 0x000fca000f8e20ff */
[----:B------:R-:W2:Y:S01]  /*0c40*/  LDS.128 R20, [R26] ;  /* 0x000000001a147984 */ /* 0x000ea20000000c00 */
[----:B------:R-:W-:Y:S01]  /*0c50*/  IADD3 R3, PT, PT, R3, 0x80, RZ ;  /* 0x0000008003037810 */ /* 0x000fe20007ffe0ff */
[----:B--2---:R-:W-:-:S04]  /*0c60*/  FFMA R16, R20, R16, R31 ;  /* 0x0000001014107223 */ /* 0x004fc8000000001f */
[----:B------:R-:W-:-:S04]  /*0c70*/  FFMA R17, R21, R17, R16 ;  /* 0x0000001115117223 */ /* 0x000fc80000000010 */
[----:B------:R-:W-:-:S04]  /*0c80*/  FFMA R18, R22, R18, R17 ;  /* 0x0000001216127223 */ /* 0x000fc80000000011 */
[----:B------:R-:W-:Y:S02]  /*0c90*/  FFMA R23, R23, R19, R18 ;  /* 0x0000001317177223 */ /* 0x000fe40000000012 */
[----:B------:R-:W3:Y:S02]  /*0ca0*/  LDS.128 R16, [R26+0x200] ;  /* 0x000200001a107984 */ /* 0x000ee40000000c00 */
[----:B---3--:R-:W-:Y:S02]  /*0cb0*/  FFMA R12, R16, R12, R23 ;  /* 0x0000000c100c7223 */ /* 0x008fe40000000017 */
[----:B------:R-:W4:Y:S02]  /*0cc0*/  LDS.128 R20, [R26+0x400] ;  /* 0x000400001a147984 */ /* 0x000f240000000c00 */
[----:B------:R-:W-:-:S04]  /*0cd0*/  FFMA R13, R17, R13, R12 ;  /* 0x0000000d110d7223 */ /* 0x000fc8000000000c */
[----:B------:R-:W-:-:S04]  /*0ce0*/  FFMA R14, R18, R14, R13 ;  /* 0x0000000e120e7223 */ /* 0x000fc8000000000d */
[----:B------:R-:W-:Y:S02]  /*0cf0*/  FFMA R19, R19, R15, R14 ;  /* 0x0000000f13137223 */ /* 0x000fe4000000000e */
[----:B------:R-:W5:Y:S02]  /*0d00*/  LDS.128 R12, [R26+0x600] ;  /* 0x000600001a0c7984 */ /* 0x000f640000000c00 */
[----:B----4-:R-:W-:-:S04]  /*0d10*/  FFMA R4, R20, R4, R19 ;  /* 0x0000000414047223 */ /* 0x010fc80000000013 */
[----:B------:R-:W-:-:S04]  /*0d20*/  FFMA R5, R21, R5, R4 ;  /* 0x0000000515057223 */ /* 0x000fc80000000004 */
[----:B------:R-:W-:-:S04]  /*0d30*/  FFMA R6, R22, R6, R5 ;  /* 0x0000000616067223 */ /* 0x000fc80000000005 */
[----:B------:R-:W-:-:S04]  /*0d40*/  FFMA R7, R23, R7, R6 ;  /* 0x0000000717077223 */ /* 0x000fc80000000006 */
[----:B-----5:R-:W-:-:S04]  /*0d50*/  FFMA R8, R12, R8, R7 ;  /* 0x000000080c087223 */ /* 0x020fc80000000007 */
[----:B------:R-:W-:-:S04]  /*0d60*/  FFMA R9, R13, R9, R8 ;  /* 0x000000090d097223 */ /* 0x000fc80000000008 */
[----:B------:R-:W-:-:S04]  /*0d70*/  FFMA R10, R14, R10, R9 ;  /* 0x0000000a0e0a7223 */ /* 0x000fc80000000009 */
[----:B------:R-:W-:-:S07]  /*0d80*/  FFMA R31, R15, R11, R10 ;  /* 0x0000000b0f1f7223 */ /* 0x000fce000000000a */
.L_x_6:
[----:B------:R-:W-:Y:S05]  /*0d90*/  BSYNC.RECONVERGENT B1 ;  /* 0x0000000000017941 */ /* 0x000fea0003800200 */
.L_x_5:
[----:B------:R-:W-:Y:S05]  /*0da0*/  @!P1 BRA `(.L_x_1) ;  /* 0x00000000007c9947 */ /* 0x000fea0003800000 */
[----:B------:R-:W-:-:S13]  /*0db0*/  ISETP.NE.AND P1, PT, R25, 0x1, PT ;  /* 0x000000011900780c */ /* 0x000fda0003f25270 */
[----:B------:R-:W0:Y:S01]  /*0dc0*/  @P1 S2R R9, SR_CgaCtaId ;  /* 0x0000000000091919 */ /* 0x000e220000008800 */
[----:B------:R-:W-:-:S05]  /*0dd0*/  @P1 IMAD.WIDE.U32 R26, R3, 0x10, R32 ;  /* 0x00000010031a1825 */ /* 0x000fca00078e0020 */
[----:B------:R-:W2:Y:S01]  /*0de0*/  @P1 LDG.E.128 R4, desc[UR8][R26.64] ;  /* 0x000000081a041981 */ /* 0x000ea2000c1e1d00 */
[----:B------:R-:W-:Y:S02]  /*0df0*/  @P1 MOV R8, 0x400 ;  /* 0x0000040000081802 */ /* 0x000fe40000000f00 */
[----:B------:R-:W-:Y:S01]  /*0e00*/  LOP3.LUT P0, RZ, R24, 0x20, RZ, 0xc0, !PT ;  /* 0x0000002018ff7812 */ /* 0x000fe2000780c0ff */
[----:B------:R1:W3:Y:S01]  /*0e10*/  @P1 LDG.E.128 R20, desc[UR8][R26.64+0x200] ;  /* 0x000200081a141981 */ /* 0x0002e2000c1e1d00 */
[----:B0-----:R-:W-:-:S04]  /*0e20*/  @P1 LEA R8, R9, R8, 0x18 ;  /* 0x0000000809081211 */ /* 0x001fc800078ec0ff */
[C---:B------:R-:W-:Y:S02]  /*0e30*/  @P1 LEA R30, R3.reuse, R8, 0x4 ;  /* 0x00000008031e1211 */ /* 0x040fe400078e20ff */
[----:B------:R-:W-:-:S05]  /*0e40*/  @P1 IADD3 R3, PT, PT, R3, 0x40, RZ ;  /* 0x0000004003031810 */ /* 0x000fca0007ffe0ff */
[----:B------:R-:W0:Y:S01]  /*0e50*/  @!P0 S2R R17, SR_CgaCtaId ;  /* 0x0000000000118919 */ /* 0x000e220000008800 */
[----:B------:R-:W-:Y:S01]  /*0e60*/  @!P0 IMAD.WIDE.U32 R12, R3, 0x10, R32 ;  /* 0x00000010030c8825 */ /* 0x000fe200078e0020 */
[----:B------:R-:W2:Y:S05]  /*0e70*/  @P1 LDS.128 R8, [R30] ;  /* 0x000000001e081984 */ /* 0x000eaa0000000c00 */
[----:B------:R-:W4:Y:S01]  /*0e80*/  @!P0 LDG.E.128 R12, desc[UR8][R12.64] ;  /* 0x000000080c0c8981 */ /* 0x000f22000c1e1d00 */
[----:B------:R-:W-:-:S04]  /*0e90*/  @!P0 MOV R16, 0x400 ;  /* 0x0000040000108802 */ /* 0x000fc80000000f00 */
[----:B0-----:R-:W-:Y:S02]  /*0ea0*/  @!P0 LEA R24, R17, R16, 0x18 ;  /* 0x0000001011188211 */ /* 0x001fe400078ec0ff */
[----:B------:R-:W3:Y:S02]  /*0eb0*/  @P1 LDS.128 R16, [R30+0x200] ;  /* 0x000200001e101984 */ /* 0x000ee40000000c00 */
[----:B------:R-:W-:-:S06]  /*0ec0*/  @!P0 LEA R24, R3, R24, 0x4 ;  /* 0x0000001803188211 */ /* 0x000fcc00078e20ff */
[----:B-1----:R-:W4:Y:S01]  /*0ed0*/  @!P0 LDS.128 R24, [R24] ;  /* 0x0000000018188984 */ /* 0x002f220000000c00 */
[----:B--2---:R-:W-:-:S04]  /*0ee0*/  @P1 FFMA R4, R8, R4, R31 ;  /* 0x0000000408041223 */ /* 0x004fc8000000001f */
[----:B------:R-:W-:-:S04]  /*0ef0*/  @P1 FFMA R5, R9, R5, R4 ;  /* 0x0000000509051223 */ /* 0x000fc80000000004 */
[----:B------:R-:W-:-:S04]  /*0f00*/  @P1 FFMA R6, R10, R6, R5 ;  /* 0x000000060a061223 */ /* 0x000fc80000000005 */
[----:B------:R-:W-:-:S04]  /*0f10*/  @P1 FFMA R7, R11, R7, R6 ;  /* 0x000000070b071223 */ /* 0x000fc80000000006 */
[----:B---3--:R-:W-:-:S04]  /*0f20*/  @P1 FFMA R16, R16, R20, R7 ;  /* 0x0000001410101223 */ /* 0x008fc80000000007 */
[----:B------:R-:W-:-:S04]  /*0f30*/  @P1 FFMA R17, R17, R21, R16 ;  /* 0x0000001511111223 */ /* 0x000fc80000000010 */
[----:B------:R-:W-:-:S04]  /*0f40*/  @P1 FFMA R18, R18, R22, R17 ;  /* 0x0000001612121223 */ /* 0x000fc80000000011 */
[----:B------:R-:W-:-:S04]  /*0f50*/  @P1 FFMA R31, R19, R23, R18 ;  /* 0x00000017131f1223 */ /* 0x000fc80000000012 */
[----:B----4-:R-:W-:-:S04]  /*0f60*/  @!P0 FFMA R12, R24, R12, R31 ;  /* 0x0000000c180c8223 */ /* 0x010fc8000000001f */
[----:B------:R-:W-:-:S04]  /*0f70*/  @!P0 FFMA R13, R25, R13, R12 ;  /* 0x0000000d190d8223 */ /* 0x000fc8000000000c */
[----:B------:R-:W-:-:S04]  /*0f80*/  @!P0 FFMA R14, R26, R14, R13 ;  /* 0x0000000e1a0e8223 */ /* 0x000fc8000000000d */
[----:B------:R-:W-:-:S07]  /*0f90*/  @!P0 FFMA R31, R27, R15, R14 ;  /* 0x0000000f1b1f8223 */ /* 0x000fce000000000e */
.L_x_1:
[----:B------:R-:W-:Y:S05]  /*0fa0*/  BSYNC.RECONVERGENT B0 ;  /* 0x0000000000007941 */ /* 0x000fea0003800200 */
.L_x_0:
[----:B------:R-:W0:Y:S01]  /*0fb0*/  SHFL.DOWN PT, R4, R31, 0x10, 0x1f ;  /* 0x0a001f001f047f89 */ /* 0x000e2200000e0000 */
[----:B------:R-:W-:Y:S01]  /*0fc0*/  ISETP.NE.AND P0, PT, R0, RZ, PT ;  /* 0x000000ff0000720c */ /* 0x000fe20003f05270 */
[----:B0-----:R-:W-:-:S05]  /*0fd0*/  FADD R4, R4, R31 ;  /* 0x0000001f04047221 */ /* 0x001fca0000000000 */
[----:B------:R-:W0:Y:S02]  /*0fe0*/  SHFL.DOWN PT, R3, R4, 0x8, 0x1f ;  /* 0x09001f0004037f89 */ /* 0x000e2400000e0000 */
[----:B0-----:R-:W-:-:S05]  /*0ff0*/  FADD R3, R4, R3 ;  /* 0x0000000304037221 */ /* 0x001fca0000000000 */
[----:B------:R-:W0:Y:S02]  /*1000*/  SHFL.DOWN PT, R6, R3, 0x4, 0x1f ;  /* 0x08801f0003067f89 */ /* 0x000e2400000e0000 */
[----:B0-----:R-:W-:-:S05]  /*1010*/  FADD R6, R3, R6 ;  /* 0x0000000603067221 */ /* 0x001fca0000000000 */
[----:B------:R-:W0:Y:S02]  /*1020*/  SHFL.DOWN PT, R5, R6, 0x2, 0x1f ;  /* 0x08401f0006057f89 */ /* 0x000e2400000e0000 */
[----:B0-----:R-:W-:-:S05]  /*1030*/  FADD R0, R6, R5 ;  /* 0x0000000506007221 */ /* 0x001fca0000000000 */
[----:B------:R0:W1:Y:S01]  /*1040*/  SHFL.DOWN PT, R7, R0, 0x1, 0x1f ;  /* 0x08201f0000077f89 */ /* 0x00006200000e0000 */
[----:B------:R-:W-:Y:S05]  /*1050*/  @P0 EXIT ;  /* 0x000000000000094d */ /* 0x000fea0003800000 */
[----:B------:R-:W2:Y:S01]  /*1060*/  LDC.64 R4, c[0x0][0x380] ;  /* 0x0000e000ff047b82 */ /* 0x000ea20000000a00 */
[----:B------:R-:W-:Y:S02]  /*1070*/  IMAD R3, R2, UR7, R28 ;  /* 0x0000000702037c24 */ /* 0x000fe4000f8e021c */
[----:B-1----:R-:W-:Y:S02]  /*1080*/  FADD R7, R0, R7 ;  /* 0x0000000700077221 */ /* 0x002fe40000000000 */
[----:B--2---:R-:W-:-:S05]  /*1090*/  IMAD.WIDE R2, R3, 0x4, R4 ;  /* 0x0000000403027825 */ /* 0x004fca00078e0204 */
[----:B------:R-:W-:Y:S01]  /*10a0*/  STG.E desc[UR8][R2.64], R7 ;  /* 0x0000000702007986 */ /* 0x000fe2000c101908 */
[----:B------:R-:W-:Y:S05]  /*10b0*/  EXIT ;  /* 0x000000000000794d */ /* 0x000fea0003800000 */
.L_x_7:
[----:B------:R-:W-:-:S00]  /*10c0*/  BRA `(.L_x_7) ;  /* 0xfffffffc00fc7947 */ /* 0x000fc0000383ffff */
[----:B------:R-:W-:-:S00]  /*10d0*/  NOP ;  /* 0x0000000000007918 */ /* 0x000fc00000000000 */
        /* <DEDUP_REMOVED lines=10> */
.L_x_8:


//--------------------- .nv.shared._Z31multihead_gemv_kernel_optimizedPfS_S_iiiiii --------------------------
	.section	.nv.shared._Z31multihead_gemv_kernel_optimizedPfS_S_iiiiii,"aw",@nobits
	.sectionflags	@""
	.align	16
.nv.shared._Z31multihead_gemv_kernel_optimizedPfS_S_iiiiii:
	.zero		1536


//--------------------- .nv.shared.reserved.0     --------------------------
	.section	.nv.shared.reserved.0,"aw",@nobits
	.weak		__nv_reservedSMEM_offset_0_alias
	.size		__nv_reservedSMEM_offset_0_alias, 0, 64
	.other		__nv_reservedSMEM_offset_0_alias,@"STO_CUDA_RESERVED_SHARED STV_DEFAULT"
__nv_reservedSMEM_offset_0_alias:
	.zero		0
	.zero		64


//--------------------- .nv.constant0._Z31multihead_gemv_kernel_optimizedPfS_S_iiiiii --------------------------
	.section	.nv.constant0._Z31multihead_gemv_kernel_optimizedPfS_S_iiiiii,"a",@progbits
	.sectionflags	@""
	.align	4
.nv.constant0._Z31multihead_gemv_kernel_optimizedPfS_S_iiiiii:
	.zero		944


//--------------------- SYMBOLS --------------------------

	.type		.nv.reservedSmem.offset0,@object
	.size		.nv.reservedSmem.offset0,0x4
	.type		.nv.reservedSmem.cap,@object
	.size		.nv.reservedSmem.cap,0x4
